	.headerflags	@"EF_CUDA_TEXMODE_UNIFIED EF_CUDA_64BIT_ADDRESS EF_CUDA_ACCELERATORS EF_CUDA_SM90 EF_CUDA_VIRTUAL_SM(EF_CUDA_SM90)"
	.elftype	@"ET_EXEC"


//--------------------- .nv.info                  --------------------------
	.section	.nv.info,"",@"SHT_CUDA_INFO"
	.align	4


	//----- nvinfo : EIATTR_REGCOUNT
	.align		4
        /*0000*/ 	.byte	0x04, 0x2f
        /*0002*/ 	.short	(.L_1 - .L_0)
	.align		4
.L_0:
        /*0004*/ 	.word	index@(triton_poi_fused_convolution_48)
        /*0008*/ 	.word	0x0000000c


	//----- nvinfo : EIATTR_MIN_STACK_SIZE
	.align		4
.L_1:
        /*000c*/ 	.byte	0x04, 0x12
        /*000e*/ 	.short	(.L_3 - .L_2)
	.align		4
.L_2:
        /*0010*/ 	.word	index@(triton_poi_fused_convolution_48)
        /*0014*/ 	.word	0x00000000


	//----- nvinfo : EIATTR_FRAME_SIZE
	.align		4
.L_3:
        /*0018*/ 	.byte	0x04, 0x11
        /*001a*/ 	.short	(.L_5 - .L_4)
	.align		4
.L_4:
        /*001c*/ 	.word	index@(triton_poi_fused_convolution_48)
        /*0020*/ 	.word	0x00000000


	//----- nvinfo : EIATTR_MIN_STACK_SIZE
	.align		4
.L_5:
        /*0024*/ 	.byte	0x04, 0x12
        /*0026*/ 	.short	(.L_7 - .L_6)
	.align		4
.L_6:
        /*0028*/ 	.word	index@(triton_poi_fused_convolution_48)
        /*002c*/ 	.word	0x00000000
.L_7:


//--------------------- .nv.info.triton_poi_fused_convolution_48 --------------------------
	.section	.nv.info.triton_poi_fused_convolution_48,"",@"SHT_CUDA_INFO"
	.sectionflags	@""
	.align	4


	//----- nvinfo : EIATTR_CUDA_API_VERSION
	.align		4
        /*0000*/ 	.byte	0x04, 0x37
        /*0002*/ 	.short	(.L_9 - .L_8)
.L_8:
        /*0004*/ 	.word	0x0000007c


	//----- nvinfo : EIATTR_KPARAM_INFO
	.align		4
.L_9:
        /*0008*/ 	.byte	0x04, 0x17
        /*000a*/ 	.short	(.L_11 - .L_10)
.L_10:
        /*000c*/ 	.word	0x00000000
        /*0010*/ 	.short	0x0002
        /*0012*/ 	.short	0x0010
        /*0014*/ 	.byte	0x00, 0xf0, 0x11, 0x00


	//----- nvinfo : EIATTR_KPARAM_INFO
	.align		4
.L_11:
        /*0018*/ 	.byte	0x04, 0x17
        /*001a*/ 	.short	(.L_13 - .L_12)
.L_12:
        /*001c*/ 	.word	0x00000000
        /*0020*/ 	.short	0x0001
        /*0022*/ 	.short	0x0008
        /*0024*/ 	.byte	0x00, 0xf4, 0x21, 0x00


	//----- nvinfo : EIATTR_KPARAM_INFO
	.align		4
.L_13:
        /*0028*/ 	.byte	0x04, 0x17
        /*002a*/ 	.short	(.L_15 - .L_14)
.L_14:
        /*002c*/ 	.word	0x00000000
        /*0030*/ 	.short	0x0000
        /*0032*/ 	.short	0x0000
        /*0034*/ 	.byte	0x00, 0xf4, 0x21, 0x00


	//----- nvinfo : EIATTR_SPARSE_MMA_MASK
	.align		4
.L_15:
        /*0038*/ 	.byte	0x03, 0x50
        /*003a*/ 	.short	0x0000


	//----- nvinfo : EIATTR_MAXREG_COUNT
	.align		4
        /*003c*/ 	.byte	0x03, 0x1b
        /*003e*/ 	.short	0x00ff


	//----- nvinfo : EIATTR_EXIT_INSTR_OFFSETS
	.align		4
        /*0040*/ 	.byte	0x04, 0x1c
        /*0042*/ 	.short	(.L_17 - .L_16)


	//   ....[0]....
.L_16:
        /*0044*/ 	.word	0x00000140


	//   ....[1]....
        /*0048*/ 	.word	0x00000160


	//----- nvinfo : EIATTR_REQNTID
	.align		4
.L_17:
        /*004c*/ 	.byte	0x04, 0x10
        /*004e*/ 	.short	(.L_19 - .L_18)
.L_18:
        /*0050*/ 	.word	0x00000080
        /*0054*/ 	.word	0x00000001
        /*0058*/ 	.word	0x00000001


	//----- nvinfo : EIATTR_CBANK_PARAM_SIZE
	.align		4
.L_19:
        /*005c*/ 	.byte	0x03, 0x19
        /*005e*/ 	.short	0x0014


	//----- nvinfo : EIATTR_PARAM_CBANK
	.align		4
        /*0060*/ 	.byte	0x04, 0x0a
        /*0062*/ 	.short	(.L_21 - .L_20)
	.align		4
.L_20:
        /*0064*/ 	.word	index@(.nv.constant0.triton_poi_fused_convolution_48)
        /*0068*/ 	.short	0x0210
        /*006a*/ 	.short	0x0014


	//----- nvinfo : EIATTR_SW_WAR
	.align		4
.L_21:
        /*006c*/ 	.byte	0x04, 0x36
        /*006e*/ 	.short	(.L_23 - .L_22)
.L_22:
        /*0070*/ 	.word	0x00000008
.L_23:


//--------------------- .nv.callgraph             --------------------------
	.section	.nv.callgraph,"",@"SHT_CUDA_CALLGRAPH"
	.align	4
	.sectionentsize	8
	.align		4
        /*0000*/ 	.word	0x00000000
	.align		4
        /*0004*/ 	.word	0xffffffff
	.align		4
        /*0008*/ 	.word	0x00000000
	.align		4
        /*000c*/ 	.word	0xfffffffe
	.align		4
        /*0010*/ 	.word	0x00000000
	.align		4
        /*0014*/ 	.word	0xfffffffd
	.align		4
        /*0018*/ 	.word	0x00000000
	.align		4
        /*001c*/ 	.word	0xfffffffc


//--------------------- .text.triton_poi_fused_convolution_48 --------------------------
	.section	.text.triton_poi_fused_convolution_48,"ax",@progbits
	.align	128
        .global         triton_poi_fused_convolution_48
        .type           triton_poi_fused_convolution_48,@function
        .size           triton_poi_fused_convolution_48,(.L_x_1 - triton_poi_fused_convolution_48)
        .other          triton_poi_fused_convolution_48,@"STO_CUDA_ENTRY STV_DEFAULT"
triton_poi_fused_convolution_48:
.text.triton_poi_fused_convolution_48:
[----:B------:R-:W0:Y:S02]  /*0000*/  LDC R1, c[0x0][0x28] ;  /* 0x00000a00ff017b82 */ /* 0x000e240000000800 */
[----:B------:R-:W1:Y:S01]  /*0010*/  S2R R0, SR_TID.X ;  /* 0x0000000000007919 */ /* 0x000e620000002100 */
[----:B------:R-:W2:Y:S01]  /*0020*/  LDC.64 R2, c[0x0][0x210] ;  /* 0x00008400ff027b82 */ /* 0x000ea20000000a00 */
[----:B------:R-:W-:Y:S01]  /*0030*/  ULDC.64 UR4, c[0x0][0x208] ;  /* 0x0000820000047ab9 */ /* 0x000fe20000000a00 */
[----:B------:R-:W3:Y:S06]  /*0040*/  S2R R7, SR_CTAID.X ;  /* 0x0000000000077919 */ /* 0x000eec0000002500 */
[----:B------:R-:W4:Y:S01]  /*0050*/  LDC.64 R4, c[0x0][0x218] ;  /* 0x00008600ff047b82 */ /* 0x000f220000000a00 */
[----:B-1----:R-:W-:-:S04]  /*0060*/  LOP3.LUT R0, R0, 0x7f, RZ, 0xc0, !PT ;  /* 0x0000007f00007812 */ /* 0x002fc800078ec0ff */
[----:B---3--:R-:W-:-:S04]  /*0070*/  LEA R7, R7, R0, 0x7 ;  /* 0x0000000007077211 */ /* 0x008fc800078e38ff */
[C---:B------:R-:W-:Y:S01]  /*0080*/  ISETP.GE.AND P0, PT, R7.reuse, 0x480, PT ;  /* 0x000004800700780c */ /* 0x040fe20003f06270 */
[----:B------:R-:W-:-:S04]  /*0090*/  IMAD.HI R0, R7, 0x38e38e39, RZ ;  /* 0x38e38e3907007827 */ /* 0x000fc800078e02ff */
[----:B--2---:R-:W-:Y:S01]  /*00a0*/  IMAD.WIDE R2, R7, 0x4, R2 ;  /* 0x0000000407027825 */ /* 0x004fe200078e0202 */
[----:B------:R-:W-:-:S04]  /*00b0*/  SHF.R.U32.HI R9, RZ, 0x1f, R0 ;  /* 0x0000001fff097819 */ /* 0x000fc80000011600 */
[----:B------:R-:W-:-:S05]  /*00c0*/  LEA.HI.SX32 R0, R0, R9, 0x1a ;  /* 0x0000000900007211 */ /* 0x000fca00078fd2ff */
[----:B------:R-:W-:Y:S01]  /*00d0*/  IMAD R9, R0, -0x120, R7 ;  /* 0xfffffee000097824 */ /* 0x000fe200078e0207 */
[----:B------:R-:W-:Y:S01]  /*00e0*/  HFMA2.MMA R0, -RZ, RZ, 0, 0 ;  /* 0x00000000ff007435 */ /* 0x000fe200000001ff */
[----:B------:R-:W-:Y:S02]  /*00f0*/  MOV R7, RZ ;  /* 0x000000ff00077202 */ /* 0x000fe40000000f00 */
[----:B----4-:R-:W-:-:S05]  /*0100*/  IMAD.WIDE R4, R9, 0x4, R4 ;  /* 0x0000000409047825 */ /* 0x010fca00078e0204 */
[----:B------:R-:W2:Y:S04]  /*0110*/  @!P0 LDG.E.EL R7, desc[UR4][R4.64] ;  /* 0x0000000404078981 */ /* 0x000ea8000c2e1900 */
[----:B------:R-:W2:Y:S02]  /*0120*/  @!P0 LDG.E R0, desc[UR4][R2.64] ;  /* 0x0000000402008981 */ /* 0x000ea4000c1e1900 */
[----:B--2---:R-:W-:Y:S01]  /*0130*/  FADD R7, R7, R0 ;  /* 0x0000000007077221 */ /* 0x004fe20000000000 */
[----:B------:R-:W-:Y:S06]  /*0140*/  @P0 EXIT ;  /* 0x000000000000094d */ /* 0x000fec0003800000 */
[----:B------:R-:W-:Y:S01]  /*0150*/  STG.E desc[UR4][R2.64], R7 ;  /* 0x0000000702007986 */ /* 0x000fe2000c101904 */
[----:B------:R-:W-:Y:S05]  /*0160*/  EXIT ;  /* 0x000000000000794d */ /* 0x000fea0003800000 */
.L_x_0:
[----:B------:R-:W-:-:S00]  /*0170*/  BRA `(.L_x_0) ;  /* 0xfffffffc00fc7947 */ /* 0x000fc0000383ffff */
[----:B------:R-:W-:-:S00]  /*0180*/  NOP ;  /* 0x0000000000007918 */ /* 0x000fc00000000000 */
[----:B------:R-:W-:-:S00]  /*0190*/  NOP ;  /* 0x0000000000007918 */ /* 0x000fc00000000000 */
[----:B------:R-:W-:-:S00]  /*01a0*/  NOP ;  /* 0x0000000000007918 */ /* 0x000fc00000000000 */
[----:B------:R-:W-:-:S00]  /*01b0*/  NOP ;  /* 0x0000000000007918 */ /* 0x000fc00000000000 */
[----:B------:R-:W-:-:S00]  /*01c0*/  NOP ;  /* 0x0000000000007918 */ /* 0x000fc00000000000 */
[----:B------:R-:W-:-:S00]  /*01d0*/  NOP ;  /* 0x0000000000007918 */ /* 0x000fc00000000000 */
[----:B------:R-:W-:-:S00]  /*01e0*/  NOP ;  /* 0x0000000000007918 */ /* 0x000fc00000000000 */
[----:B------:R-:W-:-:S00]  /*01f0*/  NOP ;  /* 0x0000000000007918 */ /* 0x000fc00000000000 */
.L_x_1:


//--------------------- .nv.constant0.triton_poi_fused_convolution_48 --------------------------
	.section	.nv.constant0.triton_poi_fused_convolution_48,"a",@progbits
	.sectionflags	@""
	.align	4
.nv.constant0.triton_poi_fused_convolution_48:
	.zero		548
